	.headerflags	@"EF_CUDA_TEXMODE_UNIFIED EF_CUDA_64BIT_ADDRESS EF_CUDA_ACCELERATORS EF_CUDA_SM90 EF_CUDA_VIRTUAL_SM(EF_CUDA_SM90)"
	.elftype	@"ET_EXEC"


//--------------------- .nv.info                  --------------------------
	.section	.nv.info,"",@"SHT_CUDA_INFO"
	.align	4


	//----- nvinfo : EIATTR_REGCOUNT
	.align		4
        /*0000*/ 	.byte	0x04, 0x2f
        /*0002*/ 	.short	(.L_3 - .L_2)
	.align		4
.L_2:
        /*0004*/ 	.word	index@(triton_poi_fused__native_batch_norm_legit_no_training_relu_12)
        /*0008*/ 	.word	0x00000010


	//----- nvinfo : EIATTR_MIN_STACK_SIZE
	.align		4
.L_3:
        /*000c*/ 	.byte	0x04, 0x12
        /*000e*/ 	.short	(.L_5 - .L_4)
	.align		4
.L_4:
        /*0010*/ 	.word	index@(triton_poi_fused__native_batch_norm_legit_no_training_relu_12)
        /*0014*/ 	.word	0x00000000


	//----- nvinfo : EIATTR_FRAME_SIZE
	.align		4
.L_5:
        /*0018*/ 	.byte	0x04, 0x11
        /*001a*/ 	.short	(.L_7 - .L_6)
	.align		4
.L_6:
        /*001c*/ 	.word	index@(triton_poi_fused__native_batch_norm_legit_no_training_relu_12)
        /*0020*/ 	.word	0x00000000


	//----- nvinfo : EIATTR_MIN_STACK_SIZE
	.align		4
.L_7:
        /*0024*/ 	.byte	0x04, 0x12
        /*0026*/ 	.short	(.L_9 - .L_8)
	.align		4
.L_8:
        /*0028*/ 	.word	index@(triton_poi_fused__native_batch_norm_legit_no_training_relu_12)
        /*002c*/ 	.word	0x00000000
.L_9:


//--------------------- .nv.info.triton_poi_fused__native_batch_norm_legit_no_training_relu_12 --------------------------
	.section	.nv.info.triton_poi_fused__native_batch_norm_legit_no_training_relu_12,"",@"SHT_CUDA_INFO"
	.sectionflags	@""
	.align	4


	//----- nvinfo : EIATTR_CUDA_API_VERSION
	.align		4
        /*0000*/ 	.byte	0x04, 0x37
        /*0002*/ 	.short	(.L_11 - .L_10)
.L_10:
        /*0004*/ 	.word	0x0000007c


	//----- nvinfo : EIATTR_KPARAM_INFO
	.align		4
.L_11:
        /*0008*/ 	.byte	0x04, 0x17
        /*000a*/ 	.short	(.L_13 - .L_12)
.L_12:
        /*000c*/ 	.word	0x00000000
        /*0010*/ 	.short	0x0006
        /*0012*/ 	.short	0x0030
        /*0014*/ 	.byte	0x00, 0xf0, 0x11, 0x00


	//----- nvinfo : EIATTR_KPARAM_INFO
	.align		4
.L_13:
        /*0018*/ 	.byte	0x04, 0x17
        /*001a*/ 	.short	(.L_15 - .L_14)
.L_14:
        /*001c*/ 	.word	0x00000000
        /*0020*/ 	.short	0x0005
        /*0022*/ 	.short	0x0028
        /*0024*/ 	.byte	0x00, 0xf4, 0x21, 0x00


	//----- nvinfo : EIATTR_KPARAM_INFO
	.align		4
.L_15:
        /*0028*/ 	.byte	0x04, 0x17
        /*002a*/ 	.short	(.L_17 - .L_16)
.L_16:
        /*002c*/ 	.word	0x00000000
        /*0030*/ 	.short	0x0004
        /*0032*/ 	.short	0x0020
        /*0034*/ 	.byte	0x00, 0xf4, 0x21, 0x00


	//----- nvinfo : EIATTR_KPARAM_INFO
	.align		4
.L_17:
        /*0038*/ 	.byte	0x04, 0x17
        /*003a*/ 	.short	(.L_19 - .L_18)
.L_18:
        /*003c*/ 	.word	0x00000000
        /*0040*/ 	.short	0x0003
        /*0042*/ 	.short	0x0018
        /*0044*/ 	.byte	0x00, 0xf4, 0x21, 0x00


	//----- nvinfo : EIATTR_KPARAM_INFO
	.align		4
.L_19:
        /*0048*/ 	.byte	0x04, 0x17
        /*004a*/ 	.short	(.L_21 - .L_20)
.L_20:
        /*004c*/ 	.word	0x00000000
        /*0050*/ 	.short	0x0002
        /*0052*/ 	.short	0x0010
        /*0054*/ 	.byte	0x00, 0xf4, 0x21, 0x00


	//----- nvinfo : EIATTR_KPARAM_INFO
	.align		4
.L_21:
        /*0058*/ 	.byte	0x04, 0x17
        /*005a*/ 	.short	(.L_23 - .L_22)
.L_22:
        /*005c*/ 	.word	0x00000000
        /*0060*/ 	.short	0x0001
        /*0062*/ 	.short	0x0008
        /*0064*/ 	.byte	0x00, 0xf4, 0x21, 0x00


	//----- nvinfo : EIATTR_KPARAM_INFO
	.align		4
.L_23:
        /*0068*/ 	.byte	0x04, 0x17
        /*006a*/ 	.short	(.L_25 - .L_24)
.L_24:
        /*006c*/ 	.word	0x00000000
        /*0070*/ 	.short	0x0000
        /*0072*/ 	.short	0x0000
        /*0074*/ 	.byte	0x00, 0xf4, 0x21, 0x00


	//----- nvinfo : EIATTR_SPARSE_MMA_MASK
	.align		4
.L_25:
        /*0078*/ 	.byte	0x03, 0x50
        /*007a*/ 	.short	0x0000


	//----- nvinfo : EIATTR_MAXREG_COUNT
	.align		4
        /*007c*/ 	.byte	0x03, 0x1b
        /*007e*/ 	.short	0x00ff


	//----- nvinfo : EIATTR_EXIT_INSTR_OFFSETS
	.align		4
        /*0080*/ 	.byte	0x04, 0x1c
        /*0082*/ 	.short	(.L_27 - .L_26)


	//   ....[0]....
.L_26:
        /*0084*/ 	.word	0x000002d0


	//----- nvinfo : EIATTR_REQNTID
	.align		4
.L_27:
        /*0088*/ 	.byte	0x04, 0x10
        /*008a*/ 	.short	(.L_29 - .L_28)
.L_28:
        /*008c*/ 	.word	0x00000080
        /*0090*/ 	.word	0x00000001
        /*0094*/ 	.word	0x00000001


	//----- nvinfo : EIATTR_CBANK_PARAM_SIZE
	.align		4
.L_29:
        /*0098*/ 	.byte	0x03, 0x19
        /*009a*/ 	.short	0x0034


	//----- nvinfo : EIATTR_PARAM_CBANK
	.align		4
        /*009c*/ 	.byte	0x04, 0x0a
        /*009e*/ 	.short	(.L_31 - .L_30)
	.align		4
.L_30:
        /*00a0*/ 	.word	index@(.nv.constant0.triton_poi_fused__native_batch_norm_legit_no_training_relu_12)
        /*00a4*/ 	.short	0x0210
        /*00a6*/ 	.short	0x0034


	//----- nvinfo : EIATTR_SW_WAR
	.align		4
.L_31:
        /*00a8*/ 	.byte	0x04, 0x36
        /*00aa*/ 	.short	(.L_33 - .L_32)
.L_32:
        /*00ac*/ 	.word	0x00000008
.L_33:


//--------------------- .nv.callgraph             --------------------------
	.section	.nv.callgraph,"",@"SHT_CUDA_CALLGRAPH"
	.align	4
	.sectionentsize	8
	.align		4
        /*0000*/ 	.word	0x00000000
	.align		4
        /*0004*/ 	.word	0xffffffff
	.align		4
        /*0008*/ 	.word	0x00000000
	.align		4
        /*000c*/ 	.word	0xfffffffe
	.align		4
        /*0010*/ 	.word	0x00000000
	.align		4
        /*0014*/ 	.word	0xfffffffd
	.align		4
        /*0018*/ 	.word	0x00000000
	.align		4
        /*001c*/ 	.word	0xfffffffc


//--------------------- .nv.constant4             --------------------------
	.section	.nv.constant4,"a",@progbits
	.align	8
	.align		8
.nv.constant4:
        /*0000*/ 	.dword	_$_str
	.align		8
        /*0008*/ 	.dword	_$_str_$_2


//--------------------- .text.triton_poi_fused__native_batch_norm_legit_no_training_relu_12 --------------------------
	.section	.text.triton_poi_fused__native_batch_norm_legit_no_training_relu_12,"ax",@progbits
	.align	128
        .global         triton_poi_fused__native_batch_norm_legit_no_training_relu_12
        .type           triton_poi_fused__native_batch_norm_legit_no_training_relu_12,@function
        .size           triton_poi_fused__native_batch_norm_legit_no_training_relu_12,(.L_x_1 - triton_poi_fused__native_batch_norm_legit_no_training_relu_12)
        .other          triton_poi_fused__native_batch_norm_legit_no_training_relu_12,@"STO_CUDA_ENTRY STV_DEFAULT"
triton_poi_fused__native_batch_norm_legit_no_training_relu_12:
.text.triton_poi_fused__native_batch_norm_legit_no_training_relu_12:
[----:B------:R-:W-:Y:S01]  /*0000*/  LDC R1, c[0x0][0x28] ;  /* 0x00000a00ff017b82 */ /* 0x000fe20000000800 */
[----:B------:R-:W1:Y:S07]  /*0010*/  S2R R0, SR_TID.X ;  /* 0x0000000000007919 */ /* 0x000e6e0000002100 */
[----:B------:R-:W2:Y:S01]  /*0020*/  LDC.64 R6, c[0x0][0x220] ;  /* 0x00008800ff067b82 */ /* 0x000ea20000000a00 */
[----:B------:R-:W-:Y:S01]  /*0030*/  ULDC.64 UR4, c[0x0][0x208] ;  /* 0x0000820000047ab9 */ /* 0x000fe20000000a00 */
[----:B------:R-:W3:Y:S06]  /*0040*/  S2R R3, SR_CTAID.X ;  /* 0x0000000000037919 */ /* 0x000eec0000002500 */
[----:B------:R-:W4:Y:S08]  /*0050*/  LDC.64 R4, c[0x0][0x218] ;  /* 0x00008600ff047b82 */ /* 0x000f300000000a00 */
[----:B------:R-:W5:Y:S08]  /*0060*/  LDC.64 R8, c[0x0][0x228] ;  /* 0x00008a00ff087b82 */ /* 0x000f700000000a00 */
[----:B------:R-:W5:Y:S01]  /*0070*/  LDC.64 R10, c[0x0][0x230] ;  /* 0x00008c00ff0a7b82 */ /* 0x000f620000000a00 */
[----:B-1----:R-:W-:-:S02]  /*0080*/  LOP3.LUT R0, R0, 0x7f, RZ, 0xc0, !PT ;  /* 0x0000007f00007812 */ /* 0x002fc400078ec0ff */
[----:B---3--:R-:W-:Y:S02]  /*0090*/  SHF.R.S32.HI R2, RZ, 0x18, R3 ;  /* 0x00000018ff027819 */ /* 0x008fe40000011403 */
[----:B------:R-:W-:Y:S02]  /*00a0*/  LEA R0, R3, R0, 0x7 ;  /* 0x0000000003007211 */ /* 0x000fe400078e38ff */
[----:B------:R-:W-:-:S04]  /*00b0*/  SGXT R3, R2, 0x1 ;  /* 0x000000010203781a */ /* 0x000fc80000000200 */
[----:B------:R-:W-:-:S04]  /*00c0*/  LEA.HI R3, R3, R0, RZ, 0x7 ;  /* 0x0000000003037211 */ /* 0x000fc800078f38ff */
[----:B------:R-:W-:-:S04]  /*00d0*/  LOP3.LUT R3, R3, 0xffffff80, RZ, 0xc0, !PT ;  /* 0xffffff8003037812 */ /* 0x000fc800078ec0ff */
[----:B------:R-:W-:Y:S02]  /*00e0*/  IADD3 R13, R0, -R3, RZ ;  /* 0x80000003000d7210 */ /* 0x000fe40007ffe0ff */
[----:B------:R-:W1:Y:S03]  /*00f0*/  LDC.64 R2, c[0x0][0x210] ;  /* 0x00008400ff027b82 */ /* 0x000e660000000a00 */
[----:B--2---:R-:W-:-:S06]  /*0100*/  IMAD.WIDE R6, R13, 0x4, R6 ;  /* 0x000000040d067825 */ /* 0x004fcc00078e0206 */
[----:B------:R-:W2:Y:S01]  /*0110*/  LDG.E.EL R6, desc[UR4][R6.64] ;  /* 0x0000000406067981 */ /* 0x000ea2000c2e1900 */
[----:B----4-:R-:W-:-:S04]  /*0120*/  IMAD.WIDE R4, R13, 0x4, R4 ;  /* 0x000000040d047825 */ /* 0x010fc800078e0204 */
[C---:B-----5:R-:W-:Y:S02]  /*0130*/  IMAD.WIDE R8, R13.reuse, 0x4, R8 ;  /* 0x000000040d087825 */ /* 0x060fe400078e0208 */
[----:B------:R3:W4:Y:S02]  /*0140*/  LDG.E.EL R5, desc[UR4][R4.64] ;  /* 0x0000000404057981 */ /* 0x000724000c2e1900 */
[----:B0-----:R-:W-:Y:S02]  /*0150*/  IMAD.WIDE R10, R13, 0x4, R10 ;  /* 0x000000040d0a7825 */ /* 0x001fe400078e020a */
[----:B------:R-:W5:Y:S02]  /*0160*/  LDG.E.EL R8, desc[UR4][R8.64] ;  /* 0x0000000408087981 */ /* 0x000f64000c2e1900 */
[C---:B-1----:R-:W-:Y:S02]  /*0170*/  IMAD.WIDE R2, R0.reuse, 0x4, R2 ;  /* 0x0000000400027825 */ /* 0x042fe400078e0202 */
[----:B------:R-:W5:Y:S04]  /*0180*/  LDG.E.EL R11, desc[UR4][R10.64] ;  /* 0x000000040a0b7981 */ /* 0x000f68000c2e1900 */
[----:B------:R0:W4:Y:S01]  /*0190*/  LDG.E R12, desc[UR4][R2.64] ;  /* 0x00000004020c7981 */ /* 0x000122000c1e1900 */
[----:B---3--:R-:W-:Y:S01]  /*01a0*/  HFMA2.MMA R4, -RZ, RZ, 1.625, 0 ;  /* 0x3e800000ff047435 */ /* 0x008fe200000001ff */
[----:B0-----:R-:W0:Y:S02]  /*01b0*/  LDC.64 R2, c[0x0][0x238] ;  /* 0x00008e00ff027b82 */ /* 0x001e240000000a00 */
[----:B0-----:R-:W-:-:S04]  /*01c0*/  IMAD.WIDE R2, R0, 0x4, R2 ;  /* 0x0000000400027825 */ /* 0x001fc800078e0202 */
[----:B--2---:R-:W-:-:S04]  /*01d0*/  FADD R6, R6, 9.9999997473787516356e-06 ;  /* 0x3727c5ac06067421 */ /* 0x004fc80000000000 */
[----:B------:R-:W0:Y:S02]  /*01e0*/  MUFU.SQRT R7, R6 ;  /* 0x0000000600077308 */ /* 0x000e240000002000 */
[C---:B0-----:R-:W-:Y:S02]  /*01f0*/  FSETP.GT.AND P0, PT, R7.reuse, 8.50705917302346158658e+37, PT ;  /* 0x7e8000000700780b */ /* 0x041fe40003f04000 */
[----:B------:R-:W-:-:S11]  /*0200*/  FSETP.GEU.AND P1, PT, R7, 1.175494350822287508e-38, PT ;  /* 0x008000000700780b */ /* 0x000fd60003f2e000 */
[----:B------:R-:W-:-:S04]  /*0210*/  @P0 FMUL R7, R7, 0.25 ;  /* 0x3e80000007070820 */ /* 0x000fc80000400000 */
[----:B------:R-:W-:-:S06]  /*0220*/  @!P1 FMUL R7, R7, 16777216 ;  /* 0x4b80000007079820 */ /* 0x000fcc0000400000 */
[----:B------:R-:W0:Y:S01]  /*0230*/  MUFU.RCP R7, R7 ;  /* 0x0000000700077308 */ /* 0x000e220000001000 */
[----:B------:R-:W-:Y:S01]  /*0240*/  FSEL R4, R4, 1, P0 ;  /* 0x3f80000004047808 */ /* 0x000fe20000000000 */
[----:B----4-:R-:W-:-:S04]  /*0250*/  FADD R5, R12, -R5 ;  /* 0x800000050c057221 */ /* 0x010fc80000000000 */
[----:B------:R-:W-:-:S04]  /*0260*/  @!P1 FMUL R4, R4, 16777216 ;  /* 0x4b80000004049820 */ /* 0x000fc80000400000 */
[----:B0-----:R-:W-:-:S04]  /*0270*/  FMUL R4, R7, R4 ;  /* 0x0000000407047220 */ /* 0x001fc80000400000 */
[----:B------:R-:W-:-:S04]  /*0280*/  FMUL R4, R5, R4 ;  /* 0x0000000405047220 */ /* 0x000fc80000400000 */
[----:B-----5:R-:W-:-:S05]  /*0290*/  FFMA R4, R8, R4, R11 ;  /* 0x0000000408047223 */ /* 0x020fca000000000b */
[----:B------:R-:W-:-:S04]  /*02a0*/  FSETP.GEU.AND P0, PT, R4, RZ, PT ;  /* 0x000000ff0400720b */ /* 0x000fc80003f0e000 */
[----:B------:R-:W-:-:S05]  /*02b0*/  FSEL R5, R4, RZ, P0 ;  /* 0x000000ff04057208 */ /* 0x000fca0000000000 */
[----:B------:R-:W-:Y:S01]  /*02c0*/  STG.E desc[UR4][R2.64], R5 ;  /* 0x0000000502007986 */ /* 0x000fe2000c101904 */
[----:B------:R-:W-:Y:S05]  /*02d0*/  EXIT ;  /* 0x000000000000794d */ /* 0x000fea0003800000 */
.L_x_0:
[----:B------:R-:W-:-:S00]  /*02e0*/  BRA `(.L_x_0) ;  /* 0xfffffffc00fc7947 */ /* 0x000fc0000383ffff */
[----:B------:R-:W-:-:S00]  /*02f0*/  NOP ;  /* 0x0000000000007918 */ /* 0x000fc00000000000 */
        /* <DEDUP_REMOVED lines=8> */
.L_x_1:


//--------------------- .nv.global.init           --------------------------
	.section	.nv.global.init,"aw",@progbits
.nv.global.init:
	.type		_$_str,@object
	.size		_$_str,(_$_str_$_2 - _$_str)
_$_str:
        /*0000*/ 	.byte	0x5f, 0x5f, 0x43, 0x55, 0x44, 0x41, 0x5f, 0x46, 0x54, 0x5a, 0x00
	.type		_$_str_$_2,@object
	.size		_$_str_$_2,(.L_1 - _$_str_$_2)
_$_str_$_2:
        /*000b*/ 	.byte	0x5f, 0x5f, 0x43, 0x55, 0x44, 0x41, 0x5f, 0x50, 0x52, 0x45, 0x43, 0x5f, 0x53, 0x51, 0x52, 0x54
        /*001b*/ 	.byte	0x00
.L_1:


//--------------------- .nv.constant0.triton_poi_fused__native_batch_norm_legit_no_training_relu_12 --------------------------
	.section	.nv.constant0.triton_poi_fused__native_batch_norm_legit_no_training_relu_12,"a",@progbits
	.sectionflags	@""
	.align	4
.nv.constant0.triton_poi_fused__native_batch_norm_legit_no_training_relu_12:
	.zero		580
